//
// Generated by NVIDIA NVVM Compiler
//
// Compiler Build ID: CL-36424714
// Cuda compilation tools, release 13.0, V13.0.88
// Based on NVVM 20.0.0
//

.version 9.0
.target sm_100
.address_size 64

	// .globl	_Z11naiveKernelPfS_S_i

.visible .entry _Z11naiveKernelPfS_S_i(
	.param .u64 .ptr .align 1 _Z11naiveKernelPfS_S_i_param_0,
	.param .u64 .ptr .align 1 _Z11naiveKernelPfS_S_i_param_1,
	.param .u64 .ptr .align 1 _Z11naiveKernelPfS_S_i_param_2,
	.param .u32 _Z11naiveKernelPfS_S_i_param_3
)
{
	.reg .pred 	%p<4>;
	.reg .b32 	%r<7>;
	.reg .b32 	%f<216>;
	.reg .b64 	%rd<15>;

	ld.param.u64 	%rd4, [_Z11naiveKernelPfS_S_i_param_0];
	ld.param.u64 	%rd5, [_Z11naiveKernelPfS_S_i_param_1];
	ld.param.u64 	%rd3, [_Z11naiveKernelPfS_S_i_param_2];
	ld.param.u32 	%r2, [_Z11naiveKernelPfS_S_i_param_3];
	cvta.to.global.u64 	%rd1, %rd5;
	cvta.to.global.u64 	%rd2, %rd4;
	mov.u32 	%r3, %tid.x;
	mov.u32 	%r4, %ctaid.x;
	mov.u32 	%r5, %ntid.x;
	mad.lo.s32 	%r1, %r4, %r5, %r3;
	setp.ge.s32 	%p1, %r1, %r2;
	@%p1 bra 	$L__BB0_5;
	and.b32  	%r6, %r1, 1;
	setp.eq.b32 	%p2, %r6, 1;
	not.pred 	%p3, %p2;
	@%p3 bra 	$L__BB0_3;
	mul.wide.s32 	%rd6, %r1, 4;
	add.s64 	%rd7, %rd2, %rd6;
	ld.global.f32 	%f4, [%rd7];
	add.s64 	%rd8, %rd1, %rd6;
	ld.global.f32 	%f5, [%rd8];
	add.f32 	%f6, %f4, %f5;
	add.f32 	%f7, %f6, 0f00000000;
	add.f32 	%f8, %f7, %f6;
	add.f32 	%f9, %f8, %f6;
	add.f32 	%f10, %f9, %f6;
	add.f32 	%f11, %f10, %f6;
	add.f32 	%f12, %f11, %f6;
	add.f32 	%f13, %f12, %f6;
	add.f32 	%f14, %f13, %f6;
	add.f32 	%f15, %f14, %f6;
	add.f32 	%f16, %f15, %f6;
	add.f32 	%f17, %f16, %f6;
	add.f32 	%f18, %f17, %f6;
	add.f32 	%f19, %f18, %f6;
	add.f32 	%f20, %f19, %f6;
	add.f32 	%f21, %f20, %f6;
	add.f32 	%f22, %f21, %f6;
	add.f32 	%f23, %f22, %f6;
	add.f32 	%f24, %f23, %f6;
	add.f32 	%f25, %f24, %f6;
	add.f32 	%f26, %f25, %f6;
	add.f32 	%f27, %f26, %f6;
	add.f32 	%f28, %f27, %f6;
	add.f32 	%f29, %f28, %f6;
	add.f32 	%f30, %f29, %f6;
	add.f32 	%f31, %f30, %f6;
	add.f32 	%f32, %f31, %f6;
	add.f32 	%f33, %f32, %f6;
	add.f32 	%f34, %f33, %f6;
	add.f32 	%f35, %f34, %f6;
	add.f32 	%f36, %f35, %f6;
	add.f32 	%f37, %f36, %f6;
	add.f32 	%f38, %f37, %f6;
	add.f32 	%f39, %f38, %f6;
	add.f32 	%f40, %f39, %f6;
	add.f32 	%f41, %f40, %f6;
	add.f32 	%f42, %f41, %f6;
	add.f32 	%f43, %f42, %f6;
	add.f32 	%f44, %f43, %f6;
	add.f32 	%f45, %f44, %f6;
	add.f32 	%f46, %f45, %f6;
	add.f32 	%f47, %f46, %f6;
	add.f32 	%f48, %f47, %f6;
	add.f32 	%f49, %f48, %f6;
	add.f32 	%f50, %f49, %f6;
	add.f32 	%f51, %f50, %f6;
	add.f32 	%f52, %f51, %f6;
	add.f32 	%f53, %f52, %f6;
	add.f32 	%f54, %f53, %f6;
	add.f32 	%f55, %f54, %f6;
	add.f32 	%f56, %f55, %f6;
	add.f32 	%f57, %f56, %f6;
	add.f32 	%f58, %f57, %f6;
	add.f32 	%f59, %f58, %f6;
	add.f32 	%f60, %f59, %f6;
	add.f32 	%f61, %f60, %f6;
	add.f32 	%f62, %f61, %f6;
	add.f32 	%f63, %f62, %f6;
	add.f32 	%f64, %f63, %f6;
	add.f32 	%f65, %f64, %f6;
	add.f32 	%f66, %f65, %f6;
	add.f32 	%f67, %f66, %f6;
	add.f32 	%f68, %f67, %f6;
	add.f32 	%f69, %f68, %f6;
	add.f32 	%f70, %f69, %f6;
	add.f32 	%f71, %f70, %f6;
	add.f32 	%f72, %f71, %f6;
	add.f32 	%f73, %f72, %f6;
	add.f32 	%f74, %f73, %f6;
	add.f32 	%f75, %f74, %f6;
	add.f32 	%f76, %f75, %f6;
	add.f32 	%f77, %f76, %f6;
	add.f32 	%f78, %f77, %f6;
	add.f32 	%f79, %f78, %f6;
	add.f32 	%f80, %f79, %f6;
	add.f32 	%f81, %f80, %f6;
	add.f32 	%f82, %f81, %f6;
	add.f32 	%f83, %f82, %f6;
	add.f32 	%f84, %f83, %f6;
	add.f32 	%f85, %f84, %f6;
	add.f32 	%f86, %f85, %f6;
	add.f32 	%f87, %f86, %f6;
	add.f32 	%f88, %f87, %f6;
	add.f32 	%f89, %f88, %f6;
	add.f32 	%f90, %f89, %f6;
	add.f32 	%f91, %f90, %f6;
	add.f32 	%f92, %f91, %f6;
	add.f32 	%f93, %f92, %f6;
	add.f32 	%f94, %f93, %f6;
	add.f32 	%f95, %f94, %f6;
	add.f32 	%f96, %f95, %f6;
	add.f32 	%f97, %f96, %f6;
	add.f32 	%f98, %f97, %f6;
	add.f32 	%f99, %f98, %f6;
	add.f32 	%f100, %f99, %f6;
	add.f32 	%f101, %f100, %f6;
	add.f32 	%f102, %f101, %f6;
	add.f32 	%f103, %f102, %f6;
	add.f32 	%f104, %f103, %f6;
	add.f32 	%f105, %f104, %f6;
	add.f32 	%f215, %f105, %f6;
	bra.uni 	$L__BB0_4;
$L__BB0_3:
	mul.wide.s32 	%rd9, %r1, 4;
	add.s64 	%rd10, %rd2, %rd9;
	ld.global.f32 	%f106, [%rd10];
	add.s64 	%rd11, %rd1, %rd9;
	ld.global.f32 	%f107, [%rd11];
	mul.f32 	%f108, %f106, %f107;
	add.f32 	%f109, %f108, 0f00000000;
	add.f32 	%f110, %f109, %f108;
	add.f32 	%f111, %f110, %f108;
	add.f32 	%f112, %f111, %f108;
	add.f32 	%f113, %f112, %f108;
	add.f32 	%f114, %f113, %f108;
	add.f32 	%f115, %f114, %f108;
	add.f32 	%f116, %f115, %f108;
	add.f32 	%f117, %f116, %f108;
	add.f32 	%f118, %f117, %f108;
	add.f32 	%f119, %f118, %f108;
	add.f32 	%f120, %f119, %f108;
	add.f32 	%f121, %f120, %f108;
	add.f32 	%f122, %f121, %f108;
	add.f32 	%f123, %f122, %f108;
	add.f32 	%f124, %f123, %f108;
	add.f32 	%f125, %f124, %f108;
	add.f32 	%f126, %f125, %f108;
	add.f32 	%f127, %f126, %f108;
	add.f32 	%f128, %f127, %f108;
	add.f32 	%f129, %f128, %f108;
	add.f32 	%f130, %f129, %f108;
	add.f32 	%f131, %f130, %f108;
	add.f32 	%f132, %f131, %f108;
	add.f32 	%f133, %f132, %f108;
	add.f32 	%f134, %f133, %f108;
	add.f32 	%f135, %f134, %f108;
	add.f32 	%f136, %f135, %f108;
	add.f32 	%f137, %f136, %f108;
	add.f32 	%f138, %f137, %f108;
	add.f32 	%f139, %f138, %f108;
	add.f32 	%f140, %f139, %f108;
	add.f32 	%f141, %f140, %f108;
	add.f32 	%f142, %f141, %f108;
	add.f32 	%f143, %f142, %f108;
	add.f32 	%f144, %f143, %f108;
	add.f32 	%f145, %f144, %f108;
	add.f32 	%f146, %f145, %f108;
	add.f32 	%f147, %f146, %f108;
	add.f32 	%f148, %f147, %f108;
	add.f32 	%f149, %f148, %f108;
	add.f32 	%f150, %f149, %f108;
	add.f32 	%f151, %f150, %f108;
	add.f32 	%f152, %f151, %f108;
	add.f32 	%f153, %f152, %f108;
	add.f32 	%f154, %f153, %f108;
	add.f32 	%f155, %f154, %f108;
	add.f32 	%f156, %f155, %f108;
	add.f32 	%f157, %f156, %f108;
	add.f32 	%f158, %f157, %f108;
	add.f32 	%f159, %f158, %f108;
	add.f32 	%f160, %f159, %f108;
	add.f32 	%f161, %f160, %f108;
	add.f32 	%f162, %f161, %f108;
	add.f32 	%f163, %f162, %f108;
	add.f32 	%f164, %f163, %f108;
	add.f32 	%f165, %f164, %f108;
	add.f32 	%f166, %f165, %f108;
	add.f32 	%f167, %f166, %f108;
	add.f32 	%f168, %f167, %f108;
	add.f32 	%f169, %f168, %f108;
	add.f32 	%f170, %f169, %f108;
	add.f32 	%f171, %f170, %f108;
	add.f32 	%f172, %f171, %f108;
	add.f32 	%f173, %f172, %f108;
	add.f32 	%f174, %f173, %f108;
	add.f32 	%f175, %f174, %f108;
	add.f32 	%f176, %f175, %f108;
	add.f32 	%f177, %f176, %f108;
	add.f32 	%f178, %f177, %f108;
	add.f32 	%f179, %f178, %f108;
	add.f32 	%f180, %f179, %f108;
	add.f32 	%f181, %f180, %f108;
	add.f32 	%f182, %f181, %f108;
	add.f32 	%f183, %f182, %f108;
	add.f32 	%f184, %f183, %f108;
	add.f32 	%f185, %f184, %f108;
	add.f32 	%f186, %f185, %f108;
	add.f32 	%f187, %f186, %f108;
	add.f32 	%f188, %f187, %f108;
	add.f32 	%f189, %f188, %f108;
	add.f32 	%f190, %f189, %f108;
	add.f32 	%f191, %f190, %f108;
	add.f32 	%f192, %f191, %f108;
	add.f32 	%f193, %f192, %f108;
	add.f32 	%f194, %f193, %f108;
	add.f32 	%f195, %f194, %f108;
	add.f32 	%f196, %f195, %f108;
	add.f32 	%f197, %f196, %f108;
	add.f32 	%f198, %f197, %f108;
	add.f32 	%f199, %f198, %f108;
	add.f32 	%f200, %f199, %f108;
	add.f32 	%f201, %f200, %f108;
	add.f32 	%f202, %f201, %f108;
	add.f32 	%f203, %f202, %f108;
	add.f32 	%f204, %f203, %f108;
	add.f32 	%f205, %f204, %f108;
	add.f32 	%f206, %f205, %f108;
	add.f32 	%f207, %f206, %f108;
	add.f32 	%f215, %f207, %f108;
$L__BB0_4:
	add.f32 	%f208, %f215, %f215;
	add.f32 	%f209, %f215, %f208;
	add.f32 	%f210, %f215, %f209;
	add.f32 	%f211, %f215, %f210;
	add.f32 	%f212, %f215, %f211;
	add.f32 	%f213, %f215, %f212;
	add.f32 	%f214, %f215, %f213;
	cvta.to.global.u64 	%rd12, %rd3;
	mul.wide.s32 	%rd13, %r1, 4;
	add.s64 	%rd14, %rd12, %rd13;
	st.global.f32 	[%rd14], %f214;
$L__BB0_5:
	ret;

}
	// .globl	_Z20fullyOptimizedKernelPfS_S_i
.visible .entry _Z20fullyOptimizedKernelPfS_S_i(
	.param .u64 .ptr .align 1 _Z20fullyOptimizedKernelPfS_S_i_param_0,
	.param .u64 .ptr .align 1 _Z20fullyOptimizedKernelPfS_S_i_param_1,
	.param .u64 .ptr .align 1 _Z20fullyOptimizedKernelPfS_S_i_param_2,
	.param .u32 _Z20fullyOptimizedKernelPfS_S_i_param_3
)
{
	.reg .pred 	%p<3>;
	.reg .b32 	%r<7>;
	.reg .b32 	%f<11>;
	.reg .b64 	%rd<11>;

	ld.param.u64 	%rd1, [_Z20fullyOptimizedKernelPfS_S_i_param_0];
	ld.param.u64 	%rd2, [_Z20fullyOptimizedKernelPfS_S_i_param_1];
	ld.param.u64 	%rd3, [_Z20fullyOptimizedKernelPfS_S_i_param_2];
	ld.param.u32 	%r2, [_Z20fullyOptimizedKernelPfS_S_i_param_3];
	mov.u32 	%r3, %tid.x;
	mov.u32 	%r4, %ctaid.x;
	mov.u32 	%r5, %ntid.x;
	mad.lo.s32 	%r1, %r4, %r5, %r3;
	setp.ge.s32 	%p1, %r1, %r2;
	@%p1 bra 	$L__BB1_2;
	cvta.to.global.u64 	%rd4, %rd1;
	cvta.to.global.u64 	%rd5, %rd2;
	cvta.to.global.u64 	%rd6, %rd3;
	mul.wide.s32 	%rd7, %r1, 4;
	add.s64 	%rd8, %rd4, %rd7;
	ld.global.f32 	%f1, [%rd8];
	add.s64 	%rd9, %rd5, %rd7;
	ld.global.f32 	%f2, [%rd9];
	and.b32  	%r6, %r1, 1;
	setp.eq.b32 	%p2, %r6, 1;
	selp.f32 	%f3, 0f00000000, 0f3F800000, %p2;
	mul.f32 	%f4, %f1, %f2;
	mov.f32 	%f5, 0f3F800000;
	sub.f32 	%f6, %f5, %f3;
	add.f32 	%f7, %f1, %f2;
	mul.f32 	%f8, %f6, %f7;
	fma.rn.f32 	%f9, %f3, %f4, %f8;
	mul.f32 	%f10, %f9, 0f44480000;
	add.s64 	%rd10, %rd6, %rd7;
	st.global.f32 	[%rd10], %f10;
$L__BB1_2:
	ret;

}


// ===== COMPILED SASS (sm_100) =====

	.target	sm_100

	.elftype	@"ET_EXEC"


//--------------------- .note.nv.tkinfo           --------------------------
	.section	.note.nv.tkinfo,"",@"SHT_NOTE"
	.sectionflags	@"SHF_NOTE_NV_TKINFO"
	.tkinfo
        /*0018*/ 	.word	0x00000002
        /*0030*/ 	.string	""
        /*0030*/ 	.string	"ptxas"
        /*0030*/ 	.string	"Cuda compilation tools, release 13.0, V13.0.88"
        /*0030*/ 	.string	"Build cuda_13.0.r13.0/compiler.36424714_0"
        /*0030*/ 	.string	"-arch sm_100 -m 64 "



//--------------------- .note.nv.cuinfo           --------------------------
	.section	.note.nv.cuinfo,"",@"SHT_NOTE"
	.sectionflags	@"SHF_NOTE_NV_CUINFO"
        /*0018*/ 	.short	0x0002
        /*001a*/ 	.short	0x0064
        /*001c*/ 	.short	0x0082
	.zero		2


//--------------------- .nv.info                  --------------------------
	.section	.nv.info,"",@"SHT_CUDA_INFO"
	.align	4


	//----- nvinfo : EIATTR_REGCOUNT
	.align		4
        /*0000*/ 	.byte	0x04, 0x2f
        /*0002*/ 	.short	(.L_1 - .L_0)
	.align		4
.L_0:
        /*0004*/ 	.word	index@(_Z11naiveKernelPfS_S_i)
        /*0008*/ 	.word	0x0000000b


	//----- nvinfo : EIATTR_FRAME_SIZE
	.align		4
.L_1:
        /*000c*/ 	.byte	0x04, 0x11
        /*000e*/ 	.short	(.L_3 - .L_2)
	.align		4
.L_2:
        /*0010*/ 	.word	index@(_Z11naiveKernelPfS_S_i)
        /*0014*/ 	.word	0x00000000


	//----- nvinfo : EIATTR_REGCOUNT
	.align		4
.L_3:
        /*0018*/ 	.byte	0x04, 0x2f
        /*001a*/ 	.short	(.L_5 - .L_4)
	.align		4
.L_4:
        /*001c*/ 	.word	index@(_Z20fullyOptimizedKernelPfS_S_i)
        /*0020*/ 	.word	0x00000010


	//----- nvinfo : EIATTR_FRAME_SIZE
	.align		4
.L_5:
        /*0024*/ 	.byte	0x04, 0x11
        /*0026*/ 	.short	(.L_7 - .L_6)
	.align		4
.L_6:
        /*0028*/ 	.word	index@(_Z20fullyOptimizedKernelPfS_S_i)
        /*002c*/ 	.word	0x00000000


	//----- nvinfo : EIATTR_MIN_STACK_SIZE
	.align		4
.L_7:
        /*0030*/ 	.byte	0x04, 0x12
        /*0032*/ 	.short	(.L_9 - .L_8)
	.align		4
.L_8:
        /*0034*/ 	.word	index@(_Z20fullyOptimizedKernelPfS_S_i)
        /*0038*/ 	.word	0x00000000


	//----- nvinfo : EIATTR_MIN_STACK_SIZE
	.align		4
.L_9:
        /*003c*/ 	.byte	0x04, 0x12
        /*003e*/ 	.short	(.L_11 - .L_10)
	.align		4
.L_10:
        /*0040*/ 	.word	index@(_Z11naiveKernelPfS_S_i)
        /*0044*/ 	.word	0x00000000
.L_11:


//--------------------- .nv.compat                --------------------------
	.section	.nv.compat,"",@"SHT_CUDA_COMPAT_INFO"
	.align	4
        /*0000*/ 	.byte	0x02, 0x09, 0x00, 0x00, 0x02, 0x02, 0x01, 0x00, 0x02, 0x05, 0x05, 0x00, 0x03, 0x07, 0x01, 0x01
        /*0010*/ 	.byte	0x02, 0x03, 0x00, 0x00, 0x02, 0x06, 0x01, 0x00, 0x04, 0x0b, 0x08, 0x00, 0x09, 0x00, 0x00, 0x00
        /*0020*/ 	.byte	0x00, 0x00, 0x00, 0x00


//--------------------- .nv.info._Z20fullyOptimizedKernelPfS_S_i --------------------------
	.section	.nv.info._Z20fullyOptimizedKernelPfS_S_i,"",@"SHT_CUDA_INFO"
	.sectionflags	@""
	.align	4


	//----- nvinfo : EIATTR_CUDA_API_VERSION
	.align		4
        /*0000*/ 	.byte	0x04, 0x37
        /*0002*/ 	.short	(.L_13 - .L_12)
.L_12:
        /*0004*/ 	.word	0x00000082


	//----- nvinfo : EIATTR_KPARAM_INFO
	.align		4
.L_13:
        /*0008*/ 	.byte	0x04, 0x17
        /*000a*/ 	.short	(.L_15 - .L_14)
.L_14:
        /*000c*/ 	.word	0x00000000
        /*0010*/ 	.short	0x0003
        /*0012*/ 	.short	0x0018
        /*0014*/ 	.byte	0x00, 0xf0, 0x11, 0x00


	//----- nvinfo : EIATTR_KPARAM_INFO
	.align		4
.L_15:
        /*0018*/ 	.byte	0x04, 0x17
        /*001a*/ 	.short	(.L_17 - .L_16)
.L_16:
        /*001c*/ 	.word	0x00000000
        /*0020*/ 	.short	0x0002
        /*0022*/ 	.short	0x0010
        /*0024*/ 	.byte	0x00, 0xf5, 0x21, 0x00


	//----- nvinfo : EIATTR_KPARAM_INFO
	.align		4
.L_17:
        /*0028*/ 	.byte	0x04, 0x17
        /*002a*/ 	.short	(.L_19 - .L_18)
.L_18:
        /*002c*/ 	.word	0x00000000
        /*0030*/ 	.short	0x0001
        /*0032*/ 	.short	0x0008
        /*0034*/ 	.byte	0x00, 0xf5, 0x21, 0x00


	//----- nvinfo : EIATTR_KPARAM_INFO
	.align		4
.L_19:
        /*0038*/ 	.byte	0x04, 0x17
        /*003a*/ 	.short	(.L_21 - .L_20)
.L_20:
        /*003c*/ 	.word	0x00000000
        /*0040*/ 	.short	0x0000
        /*0042*/ 	.short	0x0000
        /*0044*/ 	.byte	0x00, 0xf5, 0x21, 0x00


	//----- nvinfo : EIATTR_SPARSE_MMA_MASK
	.align		4
.L_21:
        /*0048*/ 	.byte	0x03, 0x50
        /*004a*/ 	.short	0x0000


	//----- nvinfo : EIATTR_MAXREG_COUNT
	.align		4
        /*004c*/ 	.byte	0x03, 0x1b
        /*004e*/ 	.short	0x00ff


	//----- nvinfo : EIATTR_MERCURY_ISA_VERSION
	.align		4
        /*0050*/ 	.byte	0x03, 0x5f
        /*0052*/ 	.short	0x0101


	//----- nvinfo : EIATTR_VRC_CTA_INIT_COUNT
	.align		4
        /*0054*/ 	.byte	0x02, 0x4a
	.zero		1
	.zero		1


	//----- nvinfo : EIATTR_EXIT_INSTR_OFFSETS
	.align		4
        /*0058*/ 	.byte	0x04, 0x1c
        /*005a*/ 	.short	(.L_23 - .L_22)


	//   ....[0]....
.L_22:
        /*005c*/ 	.word	0x00000070


	//   ....[1]....
        /*0060*/ 	.word	0x000001b0


	//----- nvinfo : EIATTR_CBANK_PARAM_SIZE
	.align		4
.L_23:
        /*0064*/ 	.byte	0x03, 0x19
        /*0066*/ 	.short	0x001c


	//----- nvinfo : EIATTR_PARAM_CBANK
	.align		4
        /*0068*/ 	.byte	0x04, 0x0a
        /*006a*/ 	.short	(.L_25 - .L_24)
	.align		4
.L_24:
        /*006c*/ 	.word	index@(.nv.constant0._Z20fullyOptimizedKernelPfS_S_i)
        /*0070*/ 	.short	0x0380
        /*0072*/ 	.short	0x001c


	//----- nvinfo : EIATTR_SW_WAR
	.align		4
.L_25:
        /*0074*/ 	.byte	0x04, 0x36
        /*0076*/ 	.short	(.L_27 - .L_26)
.L_26:
        /*0078*/ 	.word	0x00000008
.L_27:


//--------------------- .nv.info._Z11naiveKernelPfS_S_i --------------------------
	.section	.nv.info._Z11naiveKernelPfS_S_i,"",@"SHT_CUDA_INFO"
	.sectionflags	@""
	.align	4


	//----- nvinfo : EIATTR_CUDA_API_VERSION
	.align		4
        /*0000*/ 	.byte	0x04, 0x37
        /*0002*/ 	.short	(.L_29 - .L_28)
.L_28:
        /*0004*/ 	.word	0x00000082


	//----- nvinfo : EIATTR_KPARAM_INFO
	.align		4
.L_29:
        /*0008*/ 	.byte	0x04, 0x17
        /*000a*/ 	.short	(.L_31 - .L_30)
.L_30:
        /*000c*/ 	.word	0x00000000
        /*0010*/ 	.short	0x0003
        /*0012*/ 	.short	0x0018
        /*0014*/ 	.byte	0x00, 0xf0, 0x11, 0x00


	//----- nvinfo : EIATTR_KPARAM_INFO
	.align		4
.L_31:
        /*0018*/ 	.byte	0x04, 0x17
        /*001a*/ 	.short	(.L_33 - .L_32)
.L_32:
        /*001c*/ 	.word	0x00000000
        /*0020*/ 	.short	0x0002
        /*0022*/ 	.short	0x0010
        /*0024*/ 	.byte	0x00, 0xf5, 0x21, 0x00


	//----- nvinfo : EIATTR_KPARAM_INFO
	.align		4
.L_33:
        /*0028*/ 	.byte	0x04, 0x17
        /*002a*/ 	.short	(.L_35 - .L_34)
.L_34:
        /*002c*/ 	.word	0x00000000
        /*0030*/ 	.short	0x0001
        /*0032*/ 	.short	0x0008
        /*0034*/ 	.byte	0x00, 0xf5, 0x21, 0x00


	//----- nvinfo : EIATTR_KPARAM_INFO
	.align		4
.L_35:
        /*0038*/ 	.byte	0x04, 0x17
        /*003a*/ 	.short	(.L_37 - .L_36)
.L_36:
        /*003c*/ 	.word	0x00000000
        /*0040*/ 	.short	0x0000
        /*0042*/ 	.short	0x0000
        /*0044*/ 	.byte	0x00, 0xf5, 0x21, 0x00


	//----- nvinfo : EIATTR_SPARSE_MMA_MASK
	.align		4
.L_37:
        /*0048*/ 	.byte	0x03, 0x50
        /*004a*/ 	.short	0x0000


	//----- nvinfo : EIATTR_MAXREG_COUNT
	.align		4
        /*004c*/ 	.byte	0x03, 0x1b
        /*004e*/ 	.short	0x00ff


	//----- nvinfo : EIATTR_MERCURY_ISA_VERSION
	.align		4
        /*0050*/ 	.byte	0x03, 0x5f
        /*0052*/ 	.short	0x0101


	//----- nvinfo : EIATTR_VRC_CTA_INIT_COUNT
	.align		4
        /*0054*/ 	.byte	0x02, 0x4a
	.zero		1
	.zero		1


	//----- nvinfo : EIATTR_EXIT_INSTR_OFFSETS
	.align		4
        /*0058*/ 	.byte	0x04, 0x1c
        /*005a*/ 	.short	(.L_39 - .L_38)


	//   ....[0]....
.L_38:
        /*005c*/ 	.word	0x00000070


	//   ....[1]....
        /*0060*/ 	.word	0x00000ee0


	//----- nvinfo : EIATTR_CRS_STACK_SIZE
	.align		4
.L_39:
        /*0064*/ 	.byte	0x04, 0x1e
        /*0066*/ 	.short	(.L_41 - .L_40)
.L_40:
        /*0068*/ 	.word	0x00000000


	//----- nvinfo : EIATTR_CBANK_PARAM_SIZE
	.align		4
.L_41:
        /*006c*/ 	.byte	0x03, 0x19
        /*006e*/ 	.short	0x001c


	//----- nvinfo : EIATTR_PARAM_CBANK
	.align		4
        /*0070*/ 	.byte	0x04, 0x0a
        /*0072*/ 	.short	(.L_43 - .L_42)
	.align		4
.L_42:
        /*0074*/ 	.word	index@(.nv.constant0._Z11naiveKernelPfS_S_i)
        /*0078*/ 	.short	0x0380
        /*007a*/ 	.short	0x001c


	//----- nvinfo : EIATTR_SW_WAR
	.align		4
.L_43:
        /*007c*/ 	.byte	0x04, 0x36
        /*007e*/ 	.short	(.L_45 - .L_44)
.L_44:
        /*0080*/ 	.word	0x00000008
.L_45:


//--------------------- .nv.callgraph             --------------------------
	.section	.nv.callgraph,"",@"SHT_CUDA_CALLGRAPH"
	.align	4
	.sectionentsize	8
	.align		4
        /*0000*/ 	.word	0x00000000
	.align		4
        /*0004*/ 	.word	0xffffffff
	.align		4
        /*0008*/ 	.word	0x00000000
	.align		4
        /*000c*/ 	.word	0xfffffffe
	.align		4
        /*0010*/ 	.word	0x00000000
	.align		4
        /*0014*/ 	.word	0xfffffffd
	.align		4
        /*0018*/ 	.word	0x00000000
	.align		4
        /*001c*/ 	.word	0xfffffffc


//--------------------- .text._Z20fullyOptimizedKernelPfS_S_i --------------------------
	.section	.text._Z20fullyOptimizedKernelPfS_S_i,"ax",@progbits
	.align	128
        .global         _Z20fullyOptimizedKernelPfS_S_i
        .type           _Z20fullyOptimizedKernelPfS_S_i,@function
        .size           _Z20fullyOptimizedKernelPfS_S_i,(.L_x_5 - _Z20fullyOptimizedKernelPfS_S_i)
        .other          _Z20fullyOptimizedKernelPfS_S_i,@"STO_CUDA_ENTRY STV_DEFAULT"
_Z20fullyOptimizedKernelPfS_S_i:
.text._Z20fullyOptimizedKernelPfS_S_i:
[----:B------:R-:W-:Y:S01]  /*0000*/  LDC R1, c[0x0][0x37c] ;  /* 0x0000df00ff017b82 */ /* 0x000fe20000000800 */
[----:B------:R-:W0:Y:S07]  /*0010*/  S2R R9, SR_TID.X ;  /* 0x0000000000097919 */ /* 0x000e2e0000002100 */
[----:B------:R-:W0:Y:S01]  /*0020*/  S2UR UR4, SR_CTAID.X ;  /* 0x00000000000479c3 */ /* 0x000e220000002500 */
[----:B------:R-:W1:Y:S07]  /*0030*/  LDCU UR5, c[0x0][0x398] ;  /* 0x00007300ff0577ac */ /* 0x000e6e0008000800 */
[----:B------:R-:W0:Y:S02]  /*0040*/  LDC R0, c[0x0][0x360] ;  /* 0x0000d800ff007b82 */ /* 0x000e240000000800 */
[----:B0-----:R-:W-:-:S05]  /*0050*/  IMAD R9, R0, UR4, R9 ;  /* 0x0000000400097c24 */ /* 0x001fca000f8e0209 */
[----:B-1----:R-:W-:-:S13]  /*0060*/  ISETP.GE.AND P0, PT, R9, UR5, PT ;  /* 0x0000000509007c0c */ /* 0x002fda000bf06270 */
[----:B------:R-:W-:Y:S05]  /*0070*/  @P0 EXIT ;  /* 0x000000000000094d */ /* 0x000fea0003800000 */
[----:B------:R-:W0:Y:S01]  /*0080*/  LDC.64 R2, c[0x0][0x380] ;  /* 0x0000e000ff027b82 */ /* 0x000e220000000a00 */
[----:B------:R-:W1:Y:S07]  /*0090*/  LDCU.64 UR4, c[0x0][0x358] ;  /* 0x00006b00ff0477ac */ /* 0x000e6e0008000a00 */
[----:B------:R-:W2:Y:S01]  /*00a0*/  LDC.64 R4, c[0x0][0x388] ;  /* 0x0000e200ff047b82 */ /* 0x000ea20000000a00 */
[----:B------:R-:W-:-:S07]  /*00b0*/  LOP3.LUT R0, R9, 0x1, RZ, 0xc0, !PT ;  /* 0x0000000109007812 */ /* 0x000fce00078ec0ff */
[----:B------:R-:W3:Y:S01]  /*00c0*/  LDC.64 R6, c[0x0][0x390] ;  /* 0x0000e400ff067b82 */ /* 0x000ee20000000a00 */
[----:B0-----:R-:W-:-:S06]  /*00d0*/  IMAD.WIDE R2, R9, 0x4, R2 ;  /* 0x0000000409027825 */ /* 0x001fcc00078e0202 */
[----:B-1----:R-:W4:Y:S01]  /*00e0*/  LDG.E R2, desc[UR4][R2.64] ;  /* 0x0000000402027981 */ /* 0x002f22000c1e1900 */
[----:B--2---:R-:W-:-:S06]  /*00f0*/  IMAD.WIDE R4, R9, 0x4, R4 ;  /* 0x0000000409047825 */ /* 0x004fcc00078e0204 */
[----:B------:R-:W4:Y:S01]  /*0100*/  LDG.E R5, desc[UR4][R4.64] ;  /* 0x0000000404057981 */ /* 0x000f22000c1e1900 */
[----:B------:R-:W-:-:S04]  /*0110*/  ISETP.NE.U32.AND P0, PT, R0, 0x1, PT ;  /* 0x000000010000780c */ /* 0x000fc80003f05070 */
[----:B------:R-:W-:-:S05]  /*0120*/  FSEL R0, RZ, 1, !P0 ;  /* 0x3f800000ff007808 */ /* 0x000fca0004000000 */
[----:B------:R-:W-:Y:S01]  /*0130*/  FADD R8, -R0, 1 ;  /* 0x3f80000000087421 */ /* 0x000fe20000000100 */
[C---:B----4-:R-:W-:Y:S01]  /*0140*/  FADD R13, R2.reuse, R5 ;  /* 0x00000005020d7221 */ /* 0x050fe20000000000 */
[----:B------:R-:W-:-:S03]  /*0150*/  FMUL R11, R2, R5 ;  /* 0x00000005020b7220 */ /* 0x000fc60000400000 */
[----:B------:R-:W-:-:S04]  /*0160*/  FMUL R13, R8, R13 ;  /* 0x0000000d080d7220 */ /* 0x000fc80000400000 */
[----:B------:R-:W-:Y:S01]  /*0170*/  FFMA R11, R0, R11, R13 ;  /* 0x0000000b000b7223 */ /* 0x000fe2000000000d */
[----:B---3--:R-:W-:-:S04]  /*0180*/  IMAD.WIDE R2, R9, 0x4, R6 ;  /* 0x0000000409027825 */ /* 0x008fc800078e0206 */
[----:B------:R-:W-:-:S05]  /*0190*/  FMUL R11, R11, 800 ;  /* 0x444800000b0b7820 */ /* 0x000fca0000400000 */
[----:B------:R-:W-:Y:S01]  /*01a0*/  STG.E desc[UR4][R2.64], R11 ;  /* 0x0000000b02007986 */ /* 0x000fe2000c101904 */
[----:B------:R-:W-:Y:S05]  /*01b0*/  EXIT ;  /* 0x000000000000794d */ /* 0x000fea0003800000 */
.L_x_0:
[----:B------:R-:W-:-:S00]  /*01c0*/  BRA `(.L_x_0) ;  /* 0xfffffffc00fc7947 */ /* 0x000fc0000383ffff */
[----:B------:R-:W-:-:S00]  /*01d0*/  NOP ;  /* 0x0000000000007918 */ /* 0x000fc00000000000 */
        /* <DEDUP_REMOVED lines=10> */
.L_x_5:


//--------------------- .text._Z11naiveKernelPfS_S_i --------------------------
	.section	.text._Z11naiveKernelPfS_S_i,"ax",@progbits
	.align	128
        .global         _Z11naiveKernelPfS_S_i
        .type           _Z11naiveKernelPfS_S_i,@function
        .size           _Z11naiveKernelPfS_S_i,(.L_x_6 - _Z11naiveKernelPfS_S_i)
        .other          _Z11naiveKernelPfS_S_i,@"STO_CUDA_ENTRY STV_DEFAULT"
_Z11naiveKernelPfS_S_i:
.text._Z11naiveKernelPfS_S_i:
        /* <DEDUP_REMOVED lines=8> */
[----:B------:R-:W-:Y:S01]  /*0080*/  LOP3.LUT R0, R2, 0x1, RZ, 0xc0, !PT ;  /* 0x0000000102007812 */ /* 0x000fe200078ec0ff */
[----:B------:R-:W0:Y:S01]  /*0090*/  LDCU.64 UR4, c[0x0][0x358] ;  /* 0x00006b00ff0477ac */ /* 0x000e220008000a00 */
[----:B------:R-:W-:Y:S02]  /*00a0*/  BSSY.RECONVERGENT B0, `(.L_x_1) ;  /* 0x00000d9000007945 */ /* 0x000fe40003800200 */
[----:B------:R-:W-:-:S13]  /*00b0*/  ISETP.NE.U32.AND P0, PT, R0, 0x1, PT ;  /* 0x000000010000780c */ /* 0x000fda0003f05070 */
[----:B------:R-:W-:Y:S05]  /*00c0*/  @P0 BRA `(.L_x_2) ;  /* 0x0000000400b00947 */ /* 0x000fea0003800000 */
[----:B------:R-:W1:Y:S08]  /*00d0*/  LDC.64 R6, c[0x0][0x388] ;  /* 0x0000e200ff067b82 */ /* 0x000e700000000a00 */
[----:B------:R-:W2:Y:S01]  /*00e0*/  LDC.64 R4, c[0x0][0x380] ;  /* 0x0000e000ff047b82 */ /* 0x000ea20000000a00 */
[----:B-1----:R-:W-:-:S06]  /*00f0*/  IMAD.WIDE R6, R2, 0x4, R6 ;  /* 0x0000000402067825 */ /* 0x002fcc00078e0206 */
[----:B0-----:R-:W3:Y:S01]  /*0100*/  LDG.E R7, desc[UR4][R6.64] ;  /* 0x0000000406077981 */ /* 0x001ee2000c1e1900 */
[----:B--2---:R-:W-:-:S05]  /*0110*/  IMAD.WIDE R4, R2, 0x4, R4 ;  /* 0x0000000402047825 */ /* 0x004fca00078e0204 */
[----:B------:R-:W3:Y:S02]  /*0120*/  LDG.E R0, desc[UR4][R4.64] ;  /* 0x0000000404007981 */ /* 0x000ee4000c1e1900 */
[----:B---3--:R-:W-:-:S04]  /*0130*/  FADD R0, R0, R7 ;  /* 0x0000000700007221 */ /* 0x008fc80000000000 */
[----:B------:R-:W-:-:S04]  /*0140*/  FADD R3, RZ, R0 ;  /* 0x00000000ff037221 */ /* 0x000fc80000000000 */
[----:B------:R-:W-:-:S04]  /*0150*/  FADD R3, R0, R3 ;  /* 0x0000000300037221 */ /* 0x000fc80000000000 */
        /* <DEDUP_REMOVED lines=97> */
[----:B------:R-:W-:Y:S01]  /*0770*/  FADD R0, R0, R3 ;  /* 0x0000000300007221 */ /* 0x000fe20000000000 */
[----:B------:R-:W-:Y:S06]  /*0780*/  BRA `(.L_x_3) ;  /* 0x0000000400a87947 */ /* 0x000fec0003800000 */
.L_x_2:
[----:B------:R-:W1:Y:S08]  /*0790*/  LDC.64 R4, c[0x0][0x380] ;  /* 0x0000e000ff047b82 */ /* 0x000e700000000a00 */
[----:B------:R-:W2:Y:S01]  /*07a0*/  LDC.64 R6, c[0x0][0x388] ;  /* 0x0000e200ff067b82 */ /* 0x000ea20000000a00 */
[----:B-1----:R-:W-:-:S05]  /*07b0*/  IMAD.WIDE R4, R2, 0x4, R4 ;  /* 0x0000000402047825 */ /* 0x002fca00078e0204 */
[----:B0-----:R-:W3:Y:S01]  /*07c0*/  LDG.E R0, desc[UR4][R4.64] ;  /* 0x0000000404007981 */ /* 0x001ee2000c1e1900 */
[----:B--2---:R-:W-:-:S05]  /*07d0*/  IMAD.WIDE R6, R2, 0x4, R6 ;  /* 0x0000000402067825 */ /* 0x004fca00078e0206 */
[----:B------:R-:W3:Y:S02]  /*07e0*/  LDG.E R3, desc[UR4][R6.64] ;  /* 0x0000000406037981 */ /* 0x000ee4000c1e1900 */
[----:B---3--:R-:W-:-:S04]  /*07f0*/  FFMA R8, R0, R3, RZ ;  /* 0x0000000300087223 */ /* 0x008fc800000000ff */
[----:B------:R-:W-:-:S04]  /*0800*/  FFMA R8, R0, R3, R8 ;  /* 0x0000000300087223 */ /* 0x000fc80000000008 */
        /* <DEDUP_REMOVED lines=97> */
[----:B------:R-:W-:-:S07]  /*0e20*/  FFMA R0, R0, R3, R8 ;  /* 0x0000000300007223 */ /* 0x000fce0000000008 */
.L_x_3:
[----:B------:R-:W-:Y:S05]  /*0e30*/  BSYNC.RECONVERGENT B0 ;  /* 0x0000000000007941 */ /* 0x000fea0003800200 */
.L_x_1:
[----:B------:R-:W0:Y:S01]  /*0e40*/  LDC.64 R4, c[0x0][0x390] ;  /* 0x0000e400ff047b82 */ /* 0x000e220000000a00 */
[----:B------:R-:W-:-:S04]  /*0e50*/  FADD R3, R0, R0 ;  /* 0x0000000000037221 */ /* 0x000fc80000000000 */
[----:B------:R-:W-:-:S04]  /*0e60*/  FADD R3, R3, R0 ;  /* 0x0000000003037221 */ /* 0x000fc80000000000 */
[----:B------:R-:W-:-:S04]  /*0e70*/  FADD R3, R3, R0 ;  /* 0x0000000003037221 */ /* 0x000fc80000000000 */
[----:B------:R-:W-:-:S04]  /*0e80*/  FADD R3, R3, R0 ;  /* 0x0000000003037221 */ /* 0x000fc80000000000 */
[----:B------:R-:W-:-:S04]  /*0e90*/  FADD R3, R3, R0 ;  /* 0x0000000003037221 */ /* 0x000fc80000000000 */
[----:B------:R-:W-:Y:S01]  /*0ea0*/  FADD R7, R3, R0 ;  /* 0x0000000003077221 */ /* 0x000fe20000000000 */
[----:B0-----:R-:W-:-:S04]  /*0eb0*/  IMAD.WIDE R2, R2, 0x4, R4 ;  /* 0x0000000402027825 */ /* 0x001fc800078e0204 */
[----:B------:R-:W-:-:S05]  /*0ec0*/  FADD R7, R7, R0 ;  /* 0x0000000007077221 */ /* 0x000fca0000000000 */
[----:B------:R-:W-:Y:S01]  /*0ed0*/  STG.E desc[UR4][R2.64], R7 ;  /* 0x0000000702007986 */ /* 0x000fe2000c101904 */
[----:B------:R-:W-:Y:S05]  /*0ee0*/  EXIT ;  /* 0x000000000000794d */ /* 0x000fea0003800000 */
.L_x_4:
        /* <DEDUP_REMOVED lines=9> */
.L_x_6:


//--------------------- .nv.shared.reserved.0     --------------------------
	.section	.nv.shared.reserved.0,"aw",@nobits
	.weak		__nv_reservedSMEM_offset_0_alias
	.size		__nv_reservedSMEM_offset_0_alias, 0, 64
	.other		__nv_reservedSMEM_offset_0_alias,@"STO_CUDA_RESERVED_SHARED STV_DEFAULT"
__nv_reservedSMEM_offset_0_alias:
	.zero		0
	.zero		64


//--------------------- .nv.constant0._Z20fullyOptimizedKernelPfS_S_i --------------------------
	.section	.nv.constant0._Z20fullyOptimizedKernelPfS_S_i,"a",@progbits
	.sectionflags	@""
	.align	4
.nv.constant0._Z20fullyOptimizedKernelPfS_S_i:
	.zero		924


//--------------------- .nv.constant0._Z11naiveKernelPfS_S_i --------------------------
	.section	.nv.constant0._Z11naiveKernelPfS_S_i,"a",@progbits
	.sectionflags	@""
	.align	4
.nv.constant0._Z11naiveKernelPfS_S_i:
	.zero		924


//--------------------- SYMBOLS --------------------------

	.type		.nv.reservedSmem.offset0,@object
	.size		.nv.reservedSmem.offset0,0x4
